	.headerflags	@"EF_CUDA_TEXMODE_UNIFIED EF_CUDA_64BIT_ADDRESS EF_CUDA_ACCELERATORS EF_CUDA_SM90 EF_CUDA_VIRTUAL_SM(EF_CUDA_SM90)"
	.elftype	@"ET_EXEC"


//--------------------- .nv.info                  --------------------------
	.section	.nv.info,"",@"SHT_CUDA_INFO"
	.align	4


	//----- nvinfo : EIATTR_REGCOUNT
	.align		4
        /*0000*/ 	.byte	0x04, 0x2f
        /*0002*/ 	.short	(.L_3 - .L_2)
	.align		4
.L_2:
        /*0004*/ 	.word	index@(triton_poi_fused__native_batch_norm_legit_no_training_cat_relu_7)
        /*0008*/ 	.word	0x00000020


	//----- nvinfo : EIATTR_MIN_STACK_SIZE
	.align		4
.L_3:
        /*000c*/ 	.byte	0x04, 0x12
        /*000e*/ 	.short	(.L_5 - .L_4)
	.align		4
.L_4:
        /*0010*/ 	.word	index@(triton_poi_fused__native_batch_norm_legit_no_training_cat_relu_7)
        /*0014*/ 	.word	0x00000000


	//----- nvinfo : EIATTR_FRAME_SIZE
	.align		4
.L_5:
        /*0018*/ 	.byte	0x04, 0x11
        /*001a*/ 	.short	(.L_7 - .L_6)
	.align		4
.L_6:
        /*001c*/ 	.word	index@(triton_poi_fused__native_batch_norm_legit_no_training_cat_relu_7)
        /*0020*/ 	.word	0x00000000


	//----- nvinfo : EIATTR_MIN_STACK_SIZE
	.align		4
.L_7:
        /*0024*/ 	.byte	0x04, 0x12
        /*0026*/ 	.short	(.L_9 - .L_8)
	.align		4
.L_8:
        /*0028*/ 	.word	index@(triton_poi_fused__native_batch_norm_legit_no_training_cat_relu_7)
        /*002c*/ 	.word	0x00000000
.L_9:


//--------------------- .nv.info.triton_poi_fused__native_batch_norm_legit_no_training_cat_relu_7 --------------------------
	.section	.nv.info.triton_poi_fused__native_batch_norm_legit_no_training_cat_relu_7,"",@"SHT_CUDA_INFO"
	.sectionflags	@""
	.align	4


	//----- nvinfo : EIATTR_CUDA_API_VERSION
	.align		4
        /*0000*/ 	.byte	0x04, 0x37
        /*0002*/ 	.short	(.L_11 - .L_10)
.L_10:
        /*0004*/ 	.word	0x0000007c


	//----- nvinfo : EIATTR_KPARAM_INFO
	.align		4
.L_11:
        /*0008*/ 	.byte	0x04, 0x17
        /*000a*/ 	.short	(.L_13 - .L_12)
.L_12:
        /*000c*/ 	.word	0x00000000
        /*0010*/ 	.short	0x0008
        /*0012*/ 	.short	0x0040
        /*0014*/ 	.byte	0x00, 0xf0, 0x11, 0x00


	//----- nvinfo : EIATTR_KPARAM_INFO
	.align		4
.L_13:
        /*0018*/ 	.byte	0x04, 0x17
        /*001a*/ 	.short	(.L_15 - .L_14)
.L_14:
        /*001c*/ 	.word	0x00000000
        /*0020*/ 	.short	0x0007
        /*0022*/ 	.short	0x0038
        /*0024*/ 	.byte	0x00, 0xf4, 0x21, 0x00


	//----- nvinfo : EIATTR_KPARAM_INFO
	.align		4
.L_15:
        /*0028*/ 	.byte	0x04, 0x17
        /*002a*/ 	.short	(.L_17 - .L_16)
.L_16:
        /*002c*/ 	.word	0x00000000
        /*0030*/ 	.short	0x0006
        /*0032*/ 	.short	0x0030
        /*0034*/ 	.byte	0x00, 0xf4, 0x21, 0x00


	//----- nvinfo : EIATTR_KPARAM_INFO
	.align		4
.L_17:
        /*0038*/ 	.byte	0x04, 0x17
        /*003a*/ 	.short	(.L_19 - .L_18)
.L_18:
        /*003c*/ 	.word	0x00000000
        /*0040*/ 	.short	0x0005
        /*0042*/ 	.short	0x0028
        /*0044*/ 	.byte	0x00, 0xf4, 0x21, 0x00


	//----- nvinfo : EIATTR_KPARAM_INFO
	.align		4
.L_19:
        /*0048*/ 	.byte	0x04, 0x17
        /*004a*/ 	.short	(.L_21 - .L_20)
.L_20:
        /*004c*/ 	.word	0x00000000
        /*0050*/ 	.short	0x0004
        /*0052*/ 	.short	0x0020
        /*0054*/ 	.byte	0x00, 0xf4, 0x21, 0x00


	//----- nvinfo : EIATTR_KPARAM_INFO
	.align		4
.L_21:
        /*0058*/ 	.byte	0x04, 0x17
        /*005a*/ 	.short	(.L_23 - .L_22)
.L_22:
        /*005c*/ 	.word	0x00000000
        /*0060*/ 	.short	0x0003
        /*0062*/ 	.short	0x0018
        /*0064*/ 	.byte	0x00, 0xf4, 0x21, 0x00


	//----- nvinfo : EIATTR_KPARAM_INFO
	.align		4
.L_23:
        /*0068*/ 	.byte	0x04, 0x17
        /*006a*/ 	.short	(.L_25 - .L_24)
.L_24:
        /*006c*/ 	.word	0x00000000
        /*0070*/ 	.short	0x0002
        /*0072*/ 	.short	0x0010
        /*0074*/ 	.byte	0x00, 0xf4, 0x21, 0x00


	//----- nvinfo : EIATTR_KPARAM_INFO
	.align		4
.L_25:
        /*0078*/ 	.byte	0x04, 0x17
        /*007a*/ 	.short	(.L_27 - .L_26)
.L_26:
        /*007c*/ 	.word	0x00000000
        /*0080*/ 	.short	0x0001
        /*0082*/ 	.short	0x0008
        /*0084*/ 	.byte	0x00, 0xf4, 0x21, 0x00


	//----- nvinfo : EIATTR_KPARAM_INFO
	.align		4
.L_27:
        /*0088*/ 	.byte	0x04, 0x17
        /*008a*/ 	.short	(.L_29 - .L_28)
.L_28:
        /*008c*/ 	.word	0x00000000
        /*0090*/ 	.short	0x0000
        /*0092*/ 	.short	0x0000
        /*0094*/ 	.byte	0x00, 0xf4, 0x21, 0x00


	//----- nvinfo : EIATTR_SPARSE_MMA_MASK
	.align		4
.L_29:
        /*0098*/ 	.byte	0x03, 0x50
        /*009a*/ 	.short	0x0000


	//----- nvinfo : EIATTR_MAXREG_COUNT
	.align		4
        /*009c*/ 	.byte	0x03, 0x1b
        /*009e*/ 	.short	0x00ff


	//----- nvinfo : EIATTR_EXIT_INSTR_OFFSETS
	.align		4
        /*00a0*/ 	.byte	0x04, 0x1c
        /*00a2*/ 	.short	(.L_31 - .L_30)


	//   ....[0]....
.L_30:
        /*00a4*/ 	.word	0x00000b80


	//----- nvinfo : EIATTR_REQNTID
	.align		4
.L_31:
        /*00a8*/ 	.byte	0x04, 0x10
        /*00aa*/ 	.short	(.L_33 - .L_32)
.L_32:
        /*00ac*/ 	.word	0x00000080
        /*00b0*/ 	.word	0x00000001
        /*00b4*/ 	.word	0x00000001


	//----- nvinfo : EIATTR_CBANK_PARAM_SIZE
	.align		4
.L_33:
        /*00b8*/ 	.byte	0x03, 0x19
        /*00ba*/ 	.short	0x0044


	//----- nvinfo : EIATTR_PARAM_CBANK
	.align		4
        /*00bc*/ 	.byte	0x04, 0x0a
        /*00be*/ 	.short	(.L_35 - .L_34)
	.align		4
.L_34:
        /*00c0*/ 	.word	index@(.nv.constant0.triton_poi_fused__native_batch_norm_legit_no_training_cat_relu_7)
        /*00c4*/ 	.short	0x0210
        /*00c6*/ 	.short	0x0044


	//----- nvinfo : EIATTR_SW_WAR
	.align		4
.L_35:
        /*00c8*/ 	.byte	0x04, 0x36
        /*00ca*/ 	.short	(.L_37 - .L_36)
.L_36:
        /*00cc*/ 	.word	0x00000008
.L_37:


//--------------------- .nv.callgraph             --------------------------
	.section	.nv.callgraph,"",@"SHT_CUDA_CALLGRAPH"
	.align	4
	.sectionentsize	8
	.align		4
        /*0000*/ 	.word	0x00000000
	.align		4
        /*0004*/ 	.word	0xffffffff
	.align		4
        /*0008*/ 	.word	0x00000000
	.align		4
        /*000c*/ 	.word	0xfffffffe
	.align		4
        /*0010*/ 	.word	0x00000000
	.align		4
        /*0014*/ 	.word	0xfffffffd
	.align		4
        /*0018*/ 	.word	0x00000000
	.align		4
        /*001c*/ 	.word	0xfffffffc


//--------------------- .nv.constant4             --------------------------
	.section	.nv.constant4,"a",@progbits
	.align	8
	.align		8
.nv.constant4:
        /*0000*/ 	.dword	_$_str
	.align		8
        /*0008*/ 	.dword	_$_str_$_2


//--------------------- .text.triton_poi_fused__native_batch_norm_legit_no_training_cat_relu_7 --------------------------
	.section	.text.triton_poi_fused__native_batch_norm_legit_no_training_cat_relu_7,"ax",@progbits
	.align	128
        .global         triton_poi_fused__native_batch_norm_legit_no_training_cat_relu_7
        .type           triton_poi_fused__native_batch_norm_legit_no_training_cat_relu_7,@function
        .size           triton_poi_fused__native_batch_norm_legit_no_training_cat_relu_7,(.L_x_1 - triton_poi_fused__native_batch_norm_legit_no_training_cat_relu_7)
        .other          triton_poi_fused__native_batch_norm_legit_no_training_cat_relu_7,@"STO_CUDA_ENTRY STV_DEFAULT"
triton_poi_fused__native_batch_norm_legit_no_training_cat_relu_7:
.text.triton_poi_fused__native_batch_norm_legit_no_training_cat_relu_7:
[----:B------:R-:W-:Y:S01]  /*0000*/  LDC R1, c[0x0][0x28] ;  /* 0x00000a00ff017b82 */ /* 0x000fe20000000800 */
[----:B------:R-:W1:Y:S01]  /*0010*/  S2R R0, SR_TID.X ;  /* 0x0000000000007919 */ /* 0x000e620000002100 */
[----:B------:R-:W-:-:S06]  /*0020*/  IMAD.MOV.U32 R6, RZ, RZ, RZ ;  /* 0x000000ffff067224 */ /* 0x000fcc00078e00ff */
[----:B------:R-:W2:Y:S01]  /*0030*/  LDC.64 R2, c[0x0][0x228] ;  /* 0x00008a00ff027b82 */ /* 0x000ea20000000a00 */
[----:B------:R-:W-:Y:S01]  /*0040*/  IMAD.MOV.U32 R10, RZ, RZ, RZ ;  /* 0x000000ffff0a7224 */ /* 0x000fe200078e00ff */
[----:B------:R-:W3:Y:S01]  /*0050*/  S2R R25, SR_CTAID.X ;  /* 0x0000000000197919 */ /* 0x000ee20000002500 */
[----:B------:R-:W-:Y:S01]  /*0060*/  ULDC.64 UR4, c[0x0][0x208] ;  /* 0x0000820000047ab9 */ /* 0x000fe20000000a00 */
[----:B------:R-:W-:Y:S01]  /*0070*/  IMAD.MOV.U32 R24, RZ, RZ, RZ ;  /* 0x000000ffff187224 */ /* 0x000fe200078e00ff */
[----:B------:R-:W-:-:S03]  /*0080*/  ULDC.64 UR6, c[0x0][0x218] ;  /* 0x0000860000067ab9 */ /* 0x000fc60000000a00 */
[----:B------:R-:W4:Y:S08]  /*0090*/  LDC.64 R28, c[0x0][0x238] ;  /* 0x00008e00ff1c7b82 */ /* 0x000f300000000a00 */
[----:B------:R-:W5:Y:S01]  /*00a0*/  LDC.64 R16, c[0x0][0x210] ;  /* 0x00008400ff107b82 */ /* 0x000f620000000a00 */
[----:B-1----:R-:W-:Y:S01]  /*00b0*/  IMAD.SHL.U32 R0, R0, 0x4, RZ ;  /* 0x0000000400007824 */ /* 0x002fe200078e00ff */
[----:B---3--:R-:W-:-:S04]  /*00c0*/  SHF.R.S32.HI R9, RZ, 0x15, R25 ;  /* 0x00000015ff097819 */ /* 0x008fc80000011419 */
[----:B------:R-:W-:Y:S02]  /*00d0*/  LOP3.LUT R0, R0, 0x1fc, RZ, 0xc0, !PT ;  /* 0x000001fc00007812 */ /* 0x000fe400078ec0ff */
[----:B------:R-:W-:-:S03]  /*00e0*/  SGXT R9, R9, 0x1 ;  /* 0x000000010909781a */ /* 0x000fc60000000200 */
[----:B------:R-:W-:-:S04]  /*00f0*/  IMAD R25, R25, 0x400, R0 ;  /* 0x0000040019197824 */ /* 0x000fc800078e0200 */
[----:B------:R-:W-:Y:S01]  /*0100*/  VIADD R5, R25, 0x200 ;  /* 0x0000020019057836 */ /* 0x000fe20000000000 */
[----:B------:R-:W-:-:S04]  /*0110*/  LEA.HI R0, R9, R25, RZ, 0x8 ;  /* 0x0000001909007211 */ /* 0x000fc800078f40ff */
[----:B------:R-:W-:Y:S02]  /*0120*/  SHF.R.S32.HI R7, RZ, 0x8, R0 ;  /* 0x00000008ff077819 */ /* 0x000fe40000011400 */
[----:B------:R-:W-:-:S03]  /*0130*/  LEA.HI R9, R9, R5, RZ, 0x8 ;  /* 0x0000000509097211 */ /* 0x000fc600078f40ff */
[----:B------:R-:W-:Y:S01]  /*0140*/  IMAD.HI R6, R7, -0x6db6db6d, R6 ;  /* 0x9249249307067827 */ /* 0x000fe200078e0206 */
[----:B------:R-:W-:-:S04]  /*0150*/  SHF.R.S32.HI R11, RZ, 0x8, R9 ;  /* 0x00000008ff0b7819 */ /* 0x000fc80000011409 */
[----:B------:R-:W-:Y:S01]  /*0160*/  SHF.R.U32.HI R9, RZ, 0x1f, R6 ;  /* 0x0000001fff097819 */ /* 0x000fe20000011606 */
[----:B------:R-:W-:-:S03]  /*0170*/  IMAD.HI R4, R11, -0x6db6db6d, R10 ;  /* 0x924924930b047827 */ /* 0x000fc600078e020a */
[----:B------:R-:W-:Y:S02]  /*0180*/  LEA.HI.SX32 R6, R6, R9, 0x1a ;  /* 0x0000000906067211 */ /* 0x000fe400078fd2ff */
[----:B------:R-:W-:-:S03]  /*0190*/  SHF.R.U32.HI R9, RZ, 0x1f, R4 ;  /* 0x0000001fff097819 */ /* 0x000fc60000011604 */
[----:B------:R-:W-:Y:S01]  /*01a0*/  IMAD R7, R6, -0x70, R7 ;  /* 0xffffff9006077824 */ /* 0x000fe200078e0207 */
[----:B------:R-:W-:-:S03]  /*01b0*/  LEA.HI.SX32 R23, R4, R9, 0x1a ;  /* 0x0000000904177211 */ /* 0x000fc600078fd2ff */
[----:B--2---:R-:W-:-:S04]  /*01c0*/  IMAD.WIDE R8, R7, 0x4, R2 ;  /* 0x0000000407087825 */ /* 0x004fc800078e0202 */
[----:B------:R-:W-:Y:S02]  /*01d0*/  IMAD R23, R23, -0x70, R11 ;  /* 0xffffff9017177824 */ /* 0x000fe400078e020b */
[----:B------:R-:W2:Y:S02]  /*01e0*/  LDG.E.EL R8, desc[UR4][R8.64] ;  /* 0x0000000408087981 */ /* 0x000ea4000c2e1900 */
[----:B------:R-:W-:-:S06]  /*01f0*/  IMAD.WIDE R2, R23, 0x4, R2 ;  /* 0x0000000417027825 */ /* 0x000fcc00078e0202 */
[----:B------:R1:W3:Y:S01]  /*0200*/  LDG.E.EL R2, desc[UR4][R2.64] ;  /* 0x0000000402027981 */ /* 0x0002e2000c2e1900 */
[----:B------:R-:W-:Y:S01]  /*0210*/  IMAD.HI R27, R25, -0x6db6db6d, R24 ;  /* 0x92492493191b7827 */ /* 0x000fe200078e0218 */
[----:B------:R-:W-:-:S03]  /*0220*/  LOP3.LUT R19, R0, 0xffffff00, RZ, 0xc0, !PT ;  /* 0xffffff0000137812 */ /* 0x000fc600078ec0ff */
[----:B------:R-:W-:Y:S02]  /*0230*/  IMAD.MOV.U32 R4, RZ, RZ, RZ ;  /* 0x000000ffff047224 */ /* 0x000fe400078e00ff */
[----:B------:R-:W-:Y:S02]  /*0240*/  IMAD.IADD R19, R25, 0x1, -R19 ;  /* 0x0000000119137824 */ /* 0x000fe400078e0a13 */
[----:B------:R-:W-:Y:S01]  /*0250*/  IMAD.HI R10, R5, -0x6db6db6d, R4 ;  /* 0x92492493050a7827 */ /* 0x000fe200078e0204 */
[----:B------:R-:W-:Y:S02]  /*0260*/  SHF.R.U32.HI R4, RZ, 0x1f, R27 ;  /* 0x0000001fff047819 */ /* 0x000fe4000001161b */
[----:B------:R-:W-:Y:S02]  /*0270*/  SHF.R.S32.HI R18, RZ, 0x1f, R19 ;  /* 0x0000001fff127819 */ /* 0x000fe40000011413 */
[----:B------:R-:W-:Y:S02]  /*0280*/  LEA.HI.SX32 R27, R27, R4, 0x12 ;  /* 0x000000041b1b7211 */ /* 0x000fe400078f92ff */
[----:B-1----:R-:W-:-:S03]  /*0290*/  SHF.R.U32.HI R3, RZ, 0x1f, R10 ;  /* 0x0000001fff037819 */ /* 0x002fc6000001160a */
[----:B------:R-:W-:Y:S01]  /*02a0*/  IMAD R0, R27, 0xc00, RZ ;  /* 0x00000c001b007824 */ /* 0x000fe200078e02ff */
[----:B------:R-:W-:-:S04]  /*02b0*/  LEA.HI.SX32 R4, R10, R3, 0x12 ;  /* 0x000000030a047211 */ /* 0x000fc800078f92ff */
[----:B------:R-:W-:Y:S01]  /*02c0*/  SHF.R.S32.HI R10, RZ, 0x1f, R0 ;  /* 0x0000001fff0a7819 */ /* 0x000fe20000011400 */
[----:B------:R-:W-:-:S04]  /*02d0*/  IMAD R13, R4, -0x7000, R5 ;  /* 0xffff9000040d7824 */ /* 0x000fc800078e0205 */
[----:B------:R-:W-:Y:S02]  /*02e0*/  IMAD R13, R4, 0x6400, R13 ;  /* 0x00006400040d7824 */ /* 0x000fe400078e020d */
[----:B--2---:R-:W-:Y:S01]  /*02f0*/  FADD R11, R8, 9.9999997473787516356e-06 ;  /* 0x3727c5ac080b7421 */ /* 0x004fe20000000000 */
[----:B------:R-:W-:-:S03]  /*0300*/  IMAD.SHL.U32 R8, R7, 0x100, RZ ;  /* 0x0000010007087824 */ /* 0x000fc600078e00ff */
[----:B------:R1:W2:Y:S02]  /*0310*/  MUFU.SQRT R21, R11 ;  /* 0x0000000b00157308 */ /* 0x0002a40000002000 */
[----:B------:R-:W-:Y:S01]  /*0320*/  IADD3 R0, P4, P5, R8, R19, R0 ;  /* 0x0000001308007210 */ /* 0x000fe20007d9e000 */
[----:B---3--:R-:W-:Y:S01]  /*0330*/  FADD R6, R2, 9.9999997473787516356e-06 ;  /* 0x3727c5ac02067421 */ /* 0x008fe20000000000 */
[----:B------:R-:W-:Y:S01]  /*0340*/  SHF.R.S32.HI R9, RZ, 0x1f, R8 ;  /* 0x0000001fff097819 */ /* 0x000fe20000011408 */
[----:B------:R-:W3:Y:S01]  /*0350*/  LDC.64 R2, c[0x0][0x220] ;  /* 0x00008800ff027b82 */ /* 0x000ee20000000a00 */
[----:B------:R-:W-:Y:S02]  /*0360*/  IMAD R8, R4, 0xc00, RZ ;  /* 0x00000c0004087824 */ /* 0x000fe400078e02ff */
[----:B------:R-:W-:Y:S01]  /*0370*/  IADD3.X R5, R9, R18, R10, P4, P5 ;  /* 0x0000001209057210 */ /* 0x000fe200027ea40a */
[----:B------:R-:W4:Y:S01]  /*0380*/  MUFU.SQRT R6, R6 ;  /* 0x0000000600067308 */ /* 0x000f220000002000 */
[----:B------:R-:W-:-:S02]  /*0390*/  IMAD.MOV.U32 R9, RZ, RZ, 0x3e800000 ;  /* 0x3e800000ff097424 */ /* 0x000fc400078e00ff */
[----:B------:R-:W-:Y:S01]  /*03a0*/  IMAD.SHL.U32 R4, R23, 0x100, RZ ;  /* 0x0000010017047824 */ /* 0x000fe200078e00ff */
[----:B-1----:R-:W1:Y:S01]  /*03b0*/  LDC.64 R10, c[0x0][0x230] ;  /* 0x00008c00ff0a7b82 */ /* 0x002e620000000a00 */
[C---:B--2---:R-:W-:Y:S02]  /*03c0*/  FSETP.GT.AND P2, PT, R21.reuse, 8.50705917302346158658e+37, PT ;  /* 0x7e8000001500780b */ /* 0x044fe40003f44000 */
[----:B------:R-:W-:Y:S02]  /*03d0*/  FSETP.GEU.AND P0, PT, R21, 1.175494350822287508e-38, PT ;  /* 0x008000001500780b */ /* 0x000fe40003f0e000 */
[----:B------:R-:W-:Y:S02]  /*03e0*/  FSEL R12, R9, 1, P2 ;  /* 0x3f800000090c7808 */ /* 0x000fe40001000000 */
[--C-:B------:R-:W-:Y:S02]  /*03f0*/  IADD3 R19, P4, P5, R4, R19, R8.reuse ;  /* 0x0000001304137210 */ /* 0x100fe40007d9e008 */
[----:B------:R-:W-:-:S02]  /*0400*/  SHF.R.S32.HI R8, RZ, 0x1f, R8 ;  /* 0x0000001fff087819 */ /* 0x000fc40000011408 */
[C---:B0---4-:R-:W-:Y:S02]  /*0410*/  FSETP.GT.AND P3, PT, R6.reuse, 8.50705917302346158658e+37, PT ;  /* 0x7e8000000600780b */ /* 0x051fe40003f64000 */
[----:B------:R-:W-:Y:S01]  /*0420*/  FSETP.GEU.AND P1, PT, R6, 1.175494350822287508e-38, PT ;  /* 0x008000000600780b */ /* 0x000fe20003f2e000 */
[----:B------:R-:W-:Y:S01]  /*0430*/  @P2 FMUL R21, R21, 0.25 ;  /* 0x3e80000015152820 */ /* 0x000fe20000400000 */
[----:B------:R-:W-:Y:S01]  /*0440*/  FSEL R9, R9, 1, P3 ;  /* 0x3f80000009097808 */ /* 0x000fe20001800000 */
[----:B------:R-:W-:Y:S01]  /*0450*/  @!P0 FMUL R12, R12, 16777216 ;  /* 0x4b8000000c0c8820 */ /* 0x000fe20000400000 */
[----:B------:R-:W-:Y:S01]  /*0460*/  SHF.R.S32.HI R15, RZ, 0x1f, R4 ;  /* 0x0000001fff0f7819 */ /* 0x000fe20000011404 */
[----:B------:R-:W-:Y:S01]  /*0470*/  @!P0 FMUL R21, R21, 16777216 ;  /* 0x4b80000015158820 */ /* 0x000fe20000400000 */
[----:B------:R-:W-:Y:S02]  /*0480*/  LEA R14, P2, R0, UR6, 0x2 ;  /* 0x00000006000e7c11 */ /* 0x000fe4000f8410ff */
[----:B------:R-:W-:-:S02]  /*0490*/  IADD3.X R18, R15, R18, R8, P4, P5 ;  /* 0x000000120f127210 */ /* 0x000fc400027ea408 */
[----:B------:R-:W-:Y:S01]  /*04a0*/  LEA.HI.X R15, R0, UR7, R5, 0x2, P2 ;  /* 0x00000007000f7c11 */ /* 0x000fe200090f1405 */
[----:B------:R-:W-:Y:S01]  /*04b0*/  @P3 FMUL R6, R6, 0.25 ;  /* 0x3e80000006063820 */ /* 0x000fe20000400000 */
[----:B------:R-:W0:Y:S01]  /*04c0*/  MUFU.RCP R21, R21 ;  /* 0x0000001500157308 */ /* 0x000e220000001000 */
[----:B------:R-:W-:Y:S01]  /*04d0*/  @!P1 FMUL R9, R9, 16777216 ;  /* 0x4b80000009099820 */ /* 0x000fe20000400000 */
[----:B---3--:R-:W-:-:S04]  /*04e0*/  IMAD.WIDE R4, R7, 0x4, R2 ;  /* 0x0000000407047825 */ /* 0x008fc800078e0202 */
[----:B------:R-:W-:Y:S01]  /*04f0*/  @!P1 FMUL R6, R6, 16777216 ;  /* 0x4b80000006069820 */ /* 0x000fe20000400000 */
[----:B------:R-:W-:Y:S01]  /*0500*/  IMAD.WIDE R2, R23, 0x4, R2 ;  /* 0x0000000417027825 */ /* 0x000fe200078e0202 */
[C---:B------:R-:W-:Y:S01]  /*0510*/  ISETP.GT.AND P0, PT, R7.reuse, 0x63, PT ;  /* 0x000000630700780c */ /* 0x040fe20003f04270 */
[----:B------:R-:W2:Y:S03]  /*0520*/  LDG.E.EL R24, desc[UR4][R4.64] ;  /* 0x0000000404187981 */ /* 0x000ea6000c2e1900 */
[----:B------:R-:W3:Y:S01]  /*0530*/  MUFU.RCP R6, R6 ;  /* 0x0000000600067308 */ /* 0x000ee20000001000 */
[----:B------:R-:W-:Y:S01]  /*0540*/  ISETP.GE.AND P3, PT, R7, 0x64, PT ;  /* 0x000000640700780c */ /* 0x000fe20003f66270 */
[----:B------:R-:W4:Y:S01]  /*0550*/  LDG.E.EL R2, desc[UR4][R2.64] ;  /* 0x0000000402027981 */ /* 0x000f22000c2e1900 */
[----:B0-----:R-:W-:Y:S01]  /*0560*/  FMUL R21, R21, R12 ;  /* 0x0000000c15157220 */ /* 0x001fe20000400000 */
[----:B------:R-:W-:-:S02]  /*0570*/  IMAD R12, R27, -0x7000, R25 ;  /* 0xffff90001b0c7824 */ /* 0x000fc400078e0219 */
[----:B---3--:R-:W-:Y:S01]  /*0580*/  FMUL R0, R6, R9 ;  /* 0x0000000906007220 */ /* 0x008fe20000400000 */
[----:B-1----:R-:W-:-:S04]  /*0590*/  IMAD.WIDE R8, R7, 0x4, R10 ;  /* 0x0000000407087825 */ /* 0x002fc800078e020a */
[----:B------:R-:W-:Y:S01]  /*05a0*/  IMAD.WIDE R10, R23, 0x4, R10 ;  /* 0x00000004170a7825 */ /* 0x000fe200078e020a */
[----:B------:R0:W3:Y:S03]  /*05b0*/  LDG.E.EL R3, desc[UR4][R8.64] ;  /* 0x0000000408037981 */ /* 0x0000e6000c2e1900 */
[----:B------:R-:W-:Y:S01]  /*05c0*/  IMAD R27, R27, 0x6400, R12 ;  /* 0x000064001b1b7824 */ /* 0x000fe200078e020c */
[----:B------:R1:W2:Y:S01]  /*05d0*/  LDG.E.EL R20, desc[UR4][R10.64] ;  /* 0x000000040a147981 */ /* 0x0002a2000c2e1900 */
[----:B0-----:R-:W-:Y:S01]  /*05e0*/  IMAD.WIDE R8, R7, 0x4, R28 ;  /* 0x0000000407087825 */ /* 0x001fe200078e021c */
[----:B------:R-:W-:Y:S02]  /*05f0*/  CS2R R4, SRZ ;  /* 0x0000000000047805 */ /* 0x000fe4000001ff00 */
[----:B------:R-:W-:Y:S02]  /*0600*/  CS2R R6, SRZ ;  /* 0x0000000000067805 */ /* 0x000fe4000001ff00 */
[----:B-1----:R-:W-:Y:S01]  /*0610*/  CS2R R10, SRZ ;  /* 0x00000000000a7805 */ /* 0x002fe2000001ff00 */
[----:B------:R0:W3:Y:S01]  /*0620*/  LDG.E.EL R22, desc[UR4][R8.64] ;  /* 0x0000000408167981 */ /* 0x0000e2000c2e1900 */
[----:B-----5:R-:W-:Y:S01]  /*0630*/  IMAD.WIDE R26, R27, 0x4, R16 ;  /* 0x000000041b1a7825 */ /* 0x020fe200078e0210 */
[----:B------:R-:W-:-:S02]  /*0640*/  ISETP.GE.AND P2, PT, R23, 0x64, PT ;  /* 0x000000641700780c */ /* 0x000fc40003f46270 */
[----:B------:R1:W5:Y:S01]  /*0650*/  @P0 LDG.E.128 R4, desc[UR4][R14.64+-0x19000] ;  /* 0xfe7000040e040981 */ /* 0x000362000c1e1d00 */
[----:B0-----:R-:W-:Y:S01]  /*0660*/  CS2R R8, SRZ ;  /* 0x0000000000087805 */ /* 0x001fe2000001ff00 */
[----:B------:R-:W-:-:S05]  /*0670*/  IMAD.WIDE R16, R13, 0x4, R16 ;  /* 0x000000040d107825 */ /* 0x000fca00078e0210 */
[----:B------:R0:W2:Y:S01]  /*0680*/  @!P3 LDG.E.128 R8, desc[UR4][R26.64] ;  /* 0x000000041a08b981 */ /* 0x0000a2000c1e1d00 */
[----:B------:R-:W-:Y:S02]  /*0690*/  ISETP.GT.AND P1, PT, R23, 0x63, PT ;  /* 0x000000631700780c */ /* 0x000fe40003f24270 */
[----:B------:R-:W-:Y:S02]  /*06a0*/  CS2R R12, SRZ ;  /* 0x00000000000c7805 */ /* 0x000fe4000001ff00 */
[----:B-1----:R-:W-:-:S06]  /*06b0*/  CS2R R14, SRZ ;  /* 0x00000000000e7805 */ /* 0x002fcc000001ff00 */
[----:B------:R1:W3:Y:S01]  /*06c0*/  @!P2 LDG.E.128 R12, desc[UR4][R16.64] ;  /* 0x00000004100ca981 */ /* 0x0002e2000c1e1d00 */
[----:B0-----:R-:W-:-:S04]  /*06d0*/  LEA R26, P4, R19, UR6, 0x2 ;  /* 0x00000006131a7c11 */ /* 0x001fc8000f8810ff */
[----:B------:R-:W-:Y:S02]  /*06e0*/  LEA.HI.X R27, R19, UR7, R18, 0x2, P4 ;  /* 0x00000007131b7c11 */ /* 0x000fe4000a0f1412 */
[----:B------:R-:W-:Y:S02]  /*06f0*/  CS2R R18, SRZ ;  /* 0x0000000000127805 */ /* 0x000fe4000001ff00 */
[----:B-1----:R-:W-:-:S06]  /*0700*/  CS2R R16, SRZ ;  /* 0x0000000000107805 */ /* 0x002fcc000001ff00 */
[----:B------:R0:W4:Y:S01]  /*0710*/  @P1 LDG.E.128 R16, desc[UR4][R26.64+-0x19000] ;  /* 0xfe7000041a101981 */ /* 0x000122000c1e1d00 */
[----:B------:R-:W-:-:S05]  /*0720*/  IMAD.WIDE R28, R23, 0x4, R28 ;  /* 0x00000004171c7825 */ /* 0x000fca00078e021c */
[----:B------:R1:W4:Y:S01]  /*0730*/  LDG.E.EL R23, desc[UR4][R28.64] ;  /* 0x000000041c177981 */ /* 0x000322000c2e1900 */
[----:B-----5:R-:W-:Y:S02]  /*0740*/  SEL R4, R4, RZ, P0 ;  /* 0x000000ff04047207 */ /* 0x020fe40000000000 */
[----:B------:R-:W-:Y:S02]  /*0750*/  SEL R6, R6, RZ, P0 ;  /* 0x000000ff06067207 */ /* 0x000fe40000000000 */
[----:B0-----:R-:W-:Y:S02]  /*0760*/  SEL R26, R7, RZ, P0 ;  /* 0x000000ff071a7207 */ /* 0x001fe40000000000 */
[----:B--2---:R-:W-:-:S04]  /*0770*/  SEL R8, R8, RZ, !P3 ;  /* 0x000000ff08087207 */ /* 0x004fc80005800000 */
[----:B------:R-:W-:Y:S02]  /*0780*/  SEL R4, R8, R4, !P3 ;  /* 0x0000000408047207 */ /* 0x000fe40005800000 */
[----:B------:R-:W-:Y:S02]  /*0790*/  SEL R8, R9, RZ, !P3 ;  /* 0x000000ff09087207 */ /* 0x000fe40005800000 */
[----:B------:R-:W-:Y:S02]  /*07a0*/  SEL R9, R10, RZ, !P3 ;  /* 0x000000ff0a097207 */ /* 0x000fe40005800000 */
[----:B------:R-:W-:Y:S02]  /*07b0*/  SEL R5, R5, RZ, P0 ;  /* 0x000000ff05057207 */ /* 0x000fe40000000000 */
[----:B------:R-:W-:Y:S02]  /*07c0*/  SEL R7, R11, RZ, !P3 ;  /* 0x000000ff0b077207 */ /* 0x000fe40005800000 */
[----:B------:R-:W-:-:S02]  /*07d0*/  SEL R6, R9, R6, !P3 ;  /* 0x0000000609067207 */ /* 0x000fc40005800000 */
[----:B------:R-:W-:Y:S02]  /*07e0*/  SEL R5, R8, R5, !P3 ;  /* 0x0000000508057207 */ /* 0x000fe40005800000 */
[----:B------:R-:W-:Y:S01]  /*07f0*/  SEL R7, R7, R26, !P3 ;  /* 0x0000001a07077207 */ /* 0x000fe20005800000 */
[----:B------:R-:W-:Y:S01]  /*0800*/  FADD R8, -R24, R6 ;  /* 0x0000000618087221 */ /* 0x000fe20000000100 */
[----:B---3--:R-:W-:Y:S01]  /*0810*/  SEL R12, R12, RZ, !P2 ;  /* 0x000000ff0c0c7207 */ /* 0x008fe20005000000 */
[C---:B------:R-:W-:Y:S01]  /*0820*/  FADD R10, -R24.reuse, R5 ;  /* 0x00000005180a7221 */ /* 0x040fe20000000100 */
[----:B------:R-:W-:Y:S01]  /*0830*/  SEL R13, R13, RZ, !P2 ;  /* 0x000000ff0d0d7207 */ /* 0x000fe20005000000 */
[C---:B------:R-:W-:Y:S01]  /*0840*/  FADD R26, -R24.reuse, R7 ;  /* 0x00000007181a7221 */ /* 0x040fe20000000100 */
[----:B------:R-:W-:Y:S01]  /*0850*/  FADD R24, -R24, R4 ;  /* 0x0000000418187221 */ /* 0x000fe20000000100 */
[----:B----4-:R-:W-:Y:S01]  /*0860*/  @P2 SEL R12, R16, RZ, P1 ;  /* 0x000000ff100c2207 */ /* 0x010fe20000800000 */
[----:B------:R-:W-:Y:S01]  /*0870*/  FMUL R11, R21, R8 ;  /* 0x00000008150b7220 */ /* 0x000fe20000400000 */
[----:B------:R-:W-:Y:S01]  /*0880*/  @P2 SEL R13, R17, RZ, P1 ;  /* 0x000000ff110d2207 */ /* 0x000fe20000800000 */
[----:B------:R-:W0:Y:S01]  /*0890*/  LDC.64 R8, c[0x0][0x248] ;  /* 0x00009200ff087b82 */ /* 0x000e220000000a00 */
[C---:B------:R-:W-:Y:S01]  /*08a0*/  FMUL R10, R21.reuse, R10 ;  /* 0x0000000a150a7220 */ /* 0x040fe20000400000 */
[C---:B------:R-:W-:Y:S01]  /*08b0*/  FMUL R27, R21.reuse, R26 ;  /* 0x0000001a151b7220 */ /* 0x040fe20000400000 */
[----:B------:R-:W-:Y:S01]  /*08c0*/  SEL R14, R14, RZ, !P2 ;  /* 0x000000ff0e0e7207 */ /* 0x000fe20005000000 */
[----:B------:R-:W-:Y:S01]  /*08d0*/  FMUL R21, R21, R24 ;  /* 0x0000001815157220 */ /* 0x000fe20000400000 */
[----:B------:R-:W-:-:S03]  /*08e0*/  SEL R15, R15, RZ, !P2 ;  /* 0x000000ff0f0f7207 */ /* 0x000fc60005000000 */
[----:B------:R-:W2:Y:S01]  /*08f0*/  LDC.64 R16, c[0x0][0x240] ;  /* 0x00009000ff107b82 */ /* 0x000ea20000000a00 */
[----:B------:R-:W-:Y:S02]  /*0900*/  @P2 SEL R14, R18, RZ, P1 ;  /* 0x000000ff120e2207 */ /* 0x000fe40000800000 */
[----:B------:R-:W-:Y:S01]  /*0910*/  @P2 SEL R15, R19, RZ, P1 ;  /* 0x000000ff130f2207 */ /* 0x000fe20000800000 */
[C-C-:B------:R-:W-:Y:S01]  /*0920*/  FFMA R10, R3.reuse, R10, R22.reuse ;  /* 0x0000000a030a7223 */ /* 0x140fe20000000016 */
[C-C-:B------:R-:W-:Y:S01]  /*0930*/  FFMA R21, R3.reuse, R21, R22.reuse ;  /* 0x0000001503157223 */ /* 0x140fe20000000016 */
[C-C-:B------:R-:W-:Y:S01]  /*0940*/  FFMA R11, R3.reuse, R11, R22.reuse ;  /* 0x0000000b030b7223 */ /* 0x140fe20000000016 */
[----:B------:R-:W-:Y:S01]  /*0950*/  FFMA R27, R3, R27, R22 ;  /* 0x0000001b031b7223 */ /* 0x000fe20000000016 */
[C---:B------:R-:W-:Y:S01]  /*0960*/  FADD R19, -R2.reuse, R13 ;  /* 0x0000000d02137221 */ /* 0x040fe20000000100 */
[C---:B------:R-:W-:Y:S01]  /*0970*/  FADD R3, -R2.reuse, R12 ;  /* 0x0000000c02037221 */ /* 0x040fe20000000100 */
[C---:B-1----:R-:W-:Y:S01]  /*0980*/  FADD R29, -R2.reuse, R14 ;  /* 0x0000000e021d7221 */ /* 0x042fe20000000100 */
[----:B------:R-:W-:Y:S01]  /*0990*/  FADD R2, -R2, R15 ;  /* 0x0000000f02027221 */ /* 0x000fe20000000100 */
[C---:B------:R-:W-:Y:S01]  /*09a0*/  FMUL R19, R0.reuse, R19 ;  /* 0x0000001300137220 */ /* 0x040fe20000400000 */
[C---:B------:R-:W-:Y:S01]  /*09b0*/  FMUL R18, R0.reuse, R3 ;  /* 0x0000000300127220 */ /* 0x040fe20000400000 */
[C---:B------:R-:W-:Y:S01]  /*09c0*/  FMUL R24, R0.reuse, R29 ;  /* 0x0000001d00187220 */ /* 0x040fe20000400000 */
[----:B------:R-:W-:Y:S01]  /*09d0*/  FMUL R2, R0, R2 ;  /* 0x0000000200027220 */ /* 0x000fe20000400000 */
[C-C-:B------:R-:W-:Y:S01]  /*09e0*/  FFMA R22, R20.reuse, R19, R23.reuse ;  /* 0x0000001314167223 */ /* 0x140fe20000000017 */
[C-C-:B------:R-:W-:Y:S01]  /*09f0*/  FFMA R0, R20.reuse, R18, R23.reuse ;  /* 0x0000001214007223 */ /* 0x140fe20000000017 */
[C-C-:B------:R-:W-:Y:S01]  /*0a00*/  FFMA R24, R20.reuse, R24, R23.reuse ;  /* 0x0000001814187223 */ /* 0x140fe20000000017 */
[----:B------:R-:W-:Y:S01]  /*0a10*/  FFMA R20, R20, R2, R23 ;  /* 0x0000000214147223 */ /* 0x000fe20000000017 */
[----:B------:R-:W-:-:S02]  /*0a20*/  FSETP.GEU.AND P6, PT, R27, RZ, PT ;  /* 0x000000ff1b00720b */ /* 0x000fc40003fce000 */
[----:B------:R-:W-:Y:S02]  /*0a30*/  FSETP.GEU.AND P0, PT, R11, RZ, PT ;  /* 0x000000ff0b00720b */ /* 0x000fe40003f0e000 */
[----:B------:R-:W-:Y:S02]  /*0a40*/  FSETP.GEU.AND P1, PT, R10, RZ, PT ;  /* 0x000000ff0a00720b */ /* 0x000fe40003f2e000 */
[----:B------:R-:W-:Y:S02]  /*0a50*/  SEL R19, R27, RZ, P6 ;  /* 0x000000ff1b137207 */ /* 0x000fe40003000000 */
[----:B------:R-:W-:Y:S02]  /*0a60*/  FSETP.GEU.AND P2, PT, R21, RZ, PT ;  /* 0x000000ff1500720b */ /* 0x000fe40003f4e000 */
[----:B------:R-:W-:Y:S02]  /*0a70*/  FSETP.GEU.AND P3, PT, R20, RZ, PT ;  /* 0x000000ff1400720b */ /* 0x000fe40003f6e000 */
[----:B------:R-:W-:-:S02]  /*0a80*/  FSETP.GEU.AND P4, PT, R24, RZ, PT ;  /* 0x000000ff1800720b */ /* 0x000fc40003f8e000 */
[----:B------:R-:W-:Y:S02]  /*0a90*/  FSETP.GEU.AND P5, PT, R22, RZ, PT ;  /* 0x000000ff1600720b */ /* 0x000fe40003fae000 */
[----:B------:R-:W-:Y:S01]  /*0aa0*/  FSETP.GEU.AND P6, PT, R0, RZ, PT ;  /* 0x000000ff0000720b */ /* 0x000fe20003fce000 */
[----:B--2---:R-:W-:Y:S01]  /*0ab0*/  IMAD.WIDE R2, R25, 0x4, R16 ;  /* 0x0000000419027825 */ /* 0x004fe200078e0210 */
[----:B------:R-:W-:Y:S02]  /*0ac0*/  SEL R18, R11, RZ, P0 ;  /* 0x000000ff0b127207 */ /* 0x000fe40000000000 */
[----:B------:R-:W-:Y:S01]  /*0ad0*/  SEL R17, R10, RZ, P1 ;  /* 0x000000ff0a117207 */ /* 0x000fe20000800000 */
[----:B0-----:R-:W-:Y:S01]  /*0ae0*/  IMAD.WIDE R28, R25, 0x4, R8 ;  /* 0x00000004191c7825 */ /* 0x001fe200078e0208 */
[----:B------:R-:W-:Y:S02]  /*0af0*/  SEL R16, R21, RZ, P2 ;  /* 0x000000ff15107207 */ /* 0x000fe40001000000 */
[----:B------:R-:W-:-:S02]  /*0b00*/  SEL R11, R20, RZ, P3 ;  /* 0x000000ff140b7207 */ /* 0x000fc40001800000 */
[----:B------:R-:W-:Y:S02]  /*0b10*/  SEL R10, R24, RZ, P4 ;  /* 0x000000ff180a7207 */ /* 0x000fe40002000000 */
[----:B------:R-:W-:Y:S02]  /*0b20*/  SEL R9, R22, RZ, P5 ;  /* 0x000000ff16097207 */ /* 0x000fe40002800000 */
[----:B------:R-:W-:Y:S01]  /*0b30*/  SEL R8, R0, RZ, P6 ;  /* 0x000000ff00087207 */ /* 0x000fe20003000000 */
[----:B------:R-:W-:Y:S04]  /*0b40*/  STG.E.128 desc[UR4][R2.64], R4 ;  /* 0x0000000402007986 */ /* 0x000fe8000c101d04 */
[----:B------:R-:W-:Y:S04]  /*0b50*/  STG.E.128 desc[UR4][R2.64+0x800], R12 ;  /* 0x0008000c02007986 */ /* 0x000fe8000c101d04 */
[----:B------:R-:W-:Y:S04]  /*0b60*/  STG.E.128 desc[UR4][R28.64], R16 ;  /* 0x000000101c007986 */ /* 0x000fe8000c101d04 */
[----:B------:R-:W-:Y:S01]  /*0b70*/  STG.E.128 desc[UR4][R28.64+0x800], R8 ;  /* 0x000800081c007986 */ /* 0x000fe2000c101d04 */
[----:B------:R-:W-:Y:S05]  /*0b80*/  EXIT ;  /* 0x000000000000794d */ /* 0x000fea0003800000 */
.L_x_0:
[----:B------:R-:W-:-:S00]  /*0b90*/  BRA `(.L_x_0) ;  /* 0xfffffffc00fc7947 */ /* 0x000fc0000383ffff */
[----:B------:R-:W-:-:S00]  /*0ba0*/  NOP ;  /* 0x0000000000007918 */ /* 0x000fc00000000000 */
        /* <DEDUP_REMOVED lines=13> */
.L_x_1:


//--------------------- .nv.global.init           --------------------------
	.section	.nv.global.init,"aw",@progbits
.nv.global.init:
	.type		_$_str,@object
	.size		_$_str,(_$_str_$_2 - _$_str)
_$_str:
        /*0000*/ 	.byte	0x5f, 0x5f, 0x43, 0x55, 0x44, 0x41, 0x5f, 0x46, 0x54, 0x5a, 0x00
	.type		_$_str_$_2,@object
	.size		_$_str_$_2,(.L_1 - _$_str_$_2)
_$_str_$_2:
        /*000b*/ 	.byte	0x5f, 0x5f, 0x43, 0x55, 0x44, 0x41, 0x5f, 0x50, 0x52, 0x45, 0x43, 0x5f, 0x53, 0x51, 0x52, 0x54
        /*001b*/ 	.byte	0x00
.L_1:


//--------------------- .nv.constant0.triton_poi_fused__native_batch_norm_legit_no_training_cat_relu_7 --------------------------
	.section	.nv.constant0.triton_poi_fused__native_batch_norm_legit_no_training_cat_relu_7,"a",@progbits
	.sectionflags	@""
	.align	4
.nv.constant0.triton_poi_fused__native_batch_norm_legit_no_training_cat_relu_7:
	.zero		596
